//
// Generated by NVIDIA NVVM Compiler
//
// Compiler Build ID: CL-36424714
// Cuda compilation tools, release 13.0, V13.0.88
// Based on NVVM 20.0.0
//

.version 9.0
.target sm_100
.address_size 64

	// .globl	_Z13StencilKernelPfS_S_j

.visible .entry _Z13StencilKernelPfS_S_j(
	.param .u64 .ptr .align 1 _Z13StencilKernelPfS_S_j_param_0,
	.param .u64 .ptr .align 1 _Z13StencilKernelPfS_S_j_param_1,
	.param .u64 .ptr .align 1 _Z13StencilKernelPfS_S_j_param_2,
	.param .u32 _Z13StencilKernelPfS_S_j_param_3
)
{
	.reg .pred 	%p<12>;
	.reg .b32 	%r<31>;
	.reg .b32 	%f<22>;
	.reg .b64 	%rd<22>;

	ld.param.u64 	%rd1, [_Z13StencilKernelPfS_S_j_param_0];
	ld.param.u64 	%rd2, [_Z13StencilKernelPfS_S_j_param_1];
	ld.param.u64 	%rd3, [_Z13StencilKernelPfS_S_j_param_2];
	ld.param.u32 	%r4, [_Z13StencilKernelPfS_S_j_param_3];
	mov.u32 	%r5, %ctaid.z;
	mov.u32 	%r6, %ntid.z;
	mov.u32 	%r7, %tid.z;
	mad.lo.s32 	%r1, %r5, %r6, %r7;
	mov.u32 	%r8, %ctaid.y;
	mov.u32 	%r9, %ntid.y;
	mov.u32 	%r10, %tid.y;
	mad.lo.s32 	%r2, %r8, %r9, %r10;
	mov.u32 	%r11, %ctaid.x;
	mov.u32 	%r12, %ntid.x;
	mov.u32 	%r13, %tid.x;
	mad.lo.s32 	%r3, %r11, %r12, %r13;
	setp.eq.s32 	%p1, %r1, 0;
	add.s32 	%r14, %r4, -1;
	setp.ge.u32 	%p2, %r1, %r14;
	setp.eq.s32 	%p3, %r2, 0;
	or.pred  	%p4, %p1, %p3;
	or.pred  	%p5, %p4, %p2;
	setp.ge.u32 	%p6, %r2, %r14;
	or.pred  	%p7, %p6, %p5;
	setp.eq.s32 	%p8, %r3, 0;
	or.pred  	%p9, %p8, %p7;
	setp.ge.u32 	%p10, %r3, %r14;
	or.pred  	%p11, %p10, %p9;
	@%p11 bra 	$L__BB0_2;
	mul.lo.s32 	%r15, %r4, %r1;
	mul.lo.s32 	%r16, %r15, %r4;
	mul.lo.s32 	%r17, %r4, %r2;
	add.s32 	%r18, %r17, %r3;
	add.s32 	%r19, %r18, %r16;
	cvta.to.global.u64 	%rd4, %rd3;
	cvta.to.global.u64 	%rd5, %rd1;
	cvta.to.global.u64 	%rd6, %rd2;
	ld.global.f32 	%f1, [%rd4];
	mul.wide.u32 	%rd7, %r19, 4;
	add.s64 	%rd8, %rd5, %rd7;
	ld.global.f32 	%f2, [%rd8];
	ld.global.f32 	%f3, [%rd4+4];
	add.s32 	%r20, %r19, -1;
	mul.wide.u32 	%rd9, %r20, 4;
	add.s64 	%rd10, %rd5, %rd9;
	ld.global.f32 	%f4, [%rd10];
	mul.f32 	%f5, %f3, %f4;
	fma.rn.f32 	%f6, %f1, %f2, %f5;
	ld.global.f32 	%f7, [%rd4+8];
	add.s32 	%r21, %r19, 1;
	mul.wide.u32 	%rd11, %r21, 4;
	add.s64 	%rd12, %rd5, %rd11;
	ld.global.f32 	%f8, [%rd12];
	fma.rn.f32 	%f9, %f7, %f8, %f6;
	ld.global.f32 	%f10, [%rd4+12];
	sub.s32 	%r22, %r17, %r4;
	add.s32 	%r23, %r22, %r3;
	add.s32 	%r24, %r23, %r16;
	mul.wide.u32 	%rd13, %r24, 4;
	add.s64 	%rd14, %rd5, %rd13;
	ld.global.f32 	%f11, [%rd14];
	fma.rn.f32 	%f12, %f10, %f11, %f9;
	ld.global.f32 	%f13, [%rd4+16];
	shl.b32 	%r25, %r4, 1;
	add.s32 	%r26, %r24, %r25;
	mul.wide.u32 	%rd15, %r26, 4;
	add.s64 	%rd16, %rd5, %rd15;
	ld.global.f32 	%f14, [%rd16];
	fma.rn.f32 	%f15, %f13, %f14, %f12;
	ld.global.f32 	%f16, [%rd4+20];
	sub.s32 	%r27, %r15, %r4;
	mad.lo.s32 	%r28, %r27, %r4, %r18;
	mul.wide.u32 	%rd17, %r28, 4;
	add.s64 	%rd18, %rd5, %rd17;
	ld.global.f32 	%f17, [%rd18];
	fma.rn.f32 	%f18, %f16, %f17, %f15;
	ld.global.f32 	%f19, [%rd4+24];
	add.s32 	%r29, %r27, %r25;
	mad.lo.s32 	%r30, %r29, %r4, %r18;
	mul.wide.u32 	%rd19, %r30, 4;
	add.s64 	%rd20, %rd5, %rd19;
	ld.global.f32 	%f20, [%rd20];
	fma.rn.f32 	%f21, %f19, %f20, %f18;
	add.s64 	%rd21, %rd6, %rd7;
	st.global.f32 	[%rd21], %f21;
$L__BB0_2:
	ret;

}


// ===== COMPILED SASS (sm_100) =====

	.target	sm_100

	.elftype	@"ET_EXEC"


//--------------------- .note.nv.tkinfo           --------------------------
	.section	.note.nv.tkinfo,"",@"SHT_NOTE"
	.sectionflags	@"SHF_NOTE_NV_TKINFO"
	.tkinfo
        /*0018*/ 	.word	0x00000002
        /*0030*/ 	.string	""
        /*0030*/ 	.string	"ptxas"
        /*0030*/ 	.string	"Cuda compilation tools, release 13.0, V13.0.88"
        /*0030*/ 	.string	"Build cuda_13.0.r13.0/compiler.36424714_0"
        /*0030*/ 	.string	"-arch sm_100 -m 64 "



//--------------------- .note.nv.cuinfo           --------------------------
	.section	.note.nv.cuinfo,"",@"SHT_NOTE"
	.sectionflags	@"SHF_NOTE_NV_CUINFO"
        /*0018*/ 	.short	0x0002
        /*001a*/ 	.short	0x0064
        /*001c*/ 	.short	0x0082
	.zero		2


//--------------------- .nv.info                  --------------------------
	.section	.nv.info,"",@"SHT_CUDA_INFO"
	.align	4


	//----- nvinfo : EIATTR_REGCOUNT
	.align		4
        /*0000*/ 	.byte	0x04, 0x2f
        /*0002*/ 	.short	(.L_1 - .L_0)
	.align		4
.L_0:
        /*0004*/ 	.word	index@(_Z13StencilKernelPfS_S_j)
        /*0008*/ 	.word	0x0000001e


	//----- nvinfo : EIATTR_FRAME_SIZE
	.align		4
.L_1:
        /*000c*/ 	.byte	0x04, 0x11
        /*000e*/ 	.short	(.L_3 - .L_2)
	.align		4
.L_2:
        /*0010*/ 	.word	index@(_Z13StencilKernelPfS_S_j)
        /*0014*/ 	.word	0x00000000


	//----- nvinfo : EIATTR_MIN_STACK_SIZE
	.align		4
.L_3:
        /*0018*/ 	.byte	0x04, 0x12
        /*001a*/ 	.short	(.L_5 - .L_4)
	.align		4
.L_4:
        /*001c*/ 	.word	index@(_Z13StencilKernelPfS_S_j)
        /*0020*/ 	.word	0x00000000
.L_5:


//--------------------- .nv.compat                --------------------------
	.section	.nv.compat,"",@"SHT_CUDA_COMPAT_INFO"
	.align	4
        /*0000*/ 	.byte	0x02, 0x09, 0x00, 0x00, 0x02, 0x02, 0x01, 0x00, 0x02, 0x05, 0x05, 0x00, 0x03, 0x07, 0x01, 0x01
        /*0010*/ 	.byte	0x02, 0x03, 0x00, 0x00, 0x02, 0x06, 0x01, 0x00, 0x04, 0x0b, 0x08, 0x00, 0x09, 0x00, 0x00, 0x00
        /*0020*/ 	.byte	0x00, 0x00, 0x00, 0x00


//--------------------- .nv.info._Z13StencilKernelPfS_S_j --------------------------
	.section	.nv.info._Z13StencilKernelPfS_S_j,"",@"SHT_CUDA_INFO"
	.sectionflags	@""
	.align	4


	//----- nvinfo : EIATTR_CUDA_API_VERSION
	.align		4
        /*0000*/ 	.byte	0x04, 0x37
        /*0002*/ 	.short	(.L_7 - .L_6)
.L_6:
        /*0004*/ 	.word	0x00000082


	//----- nvinfo : EIATTR_KPARAM_INFO
	.align		4
.L_7:
        /*0008*/ 	.byte	0x04, 0x17
        /*000a*/ 	.short	(.L_9 - .L_8)
.L_8:
        /*000c*/ 	.word	0x00000000
        /*0010*/ 	.short	0x0003
        /*0012*/ 	.short	0x0018
        /*0014*/ 	.byte	0x00, 0xf0, 0x11, 0x00


	//----- nvinfo : EIATTR_KPARAM_INFO
	.align		4
.L_9:
        /*0018*/ 	.byte	0x04, 0x17
        /*001a*/ 	.short	(.L_11 - .L_10)
.L_10:
        /*001c*/ 	.word	0x00000000
        /*0020*/ 	.short	0x0002
        /*0022*/ 	.short	0x0010
        /*0024*/ 	.byte	0x00, 0xf5, 0x21, 0x00


	//----- nvinfo : EIATTR_KPARAM_INFO
	.align		4
.L_11:
        /*0028*/ 	.byte	0x04, 0x17
        /*002a*/ 	.short	(.L_13 - .L_12)
.L_12:
        /*002c*/ 	.word	0x00000000
        /*0030*/ 	.short	0x0001
        /*0032*/ 	.short	0x0008
        /*0034*/ 	.byte	0x00, 0xf5, 0x21, 0x00


	//----- nvinfo : EIATTR_KPARAM_INFO
	.align		4
.L_13:
        /*0038*/ 	.byte	0x04, 0x17
        /*003a*/ 	.short	(.L_15 - .L_14)
.L_14:
        /*003c*/ 	.word	0x00000000
        /*0040*/ 	.short	0x0000
        /*0042*/ 	.short	0x0000
        /*0044*/ 	.byte	0x00, 0xf5, 0x21, 0x00


	//----- nvinfo : EIATTR_SPARSE_MMA_MASK
	.align		4
.L_15:
        /*0048*/ 	.byte	0x03, 0x50
        /*004a*/ 	.short	0x0000


	//----- nvinfo : EIATTR_MAXREG_COUNT
	.align		4
        /*004c*/ 	.byte	0x03, 0x1b
        /*004e*/ 	.short	0x00ff


	//----- nvinfo : EIATTR_MERCURY_ISA_VERSION
	.align		4
        /*0050*/ 	.byte	0x03, 0x5f
        /*0052*/ 	.short	0x0101


	//----- nvinfo : EIATTR_VRC_CTA_INIT_COUNT
	.align		4
        /*0054*/ 	.byte	0x02, 0x4a
	.zero		1
	.zero		1


	//----- nvinfo : EIATTR_EXIT_INSTR_OFFSETS
	.align		4
        /*0058*/ 	.byte	0x04, 0x1c
        /*005a*/ 	.short	(.L_17 - .L_16)


	//   ....[0]....
.L_16:
        /*005c*/ 	.word	0x00000150


	//   ....[1]....
        /*0060*/ 	.word	0x00000450


	//----- nvinfo : EIATTR_CBANK_PARAM_SIZE
	.align		4
.L_17:
        /*0064*/ 	.byte	0x03, 0x19
        /*0066*/ 	.short	0x001c


	//----- nvinfo : EIATTR_PARAM_CBANK
	.align		4
        /*0068*/ 	.byte	0x04, 0x0a
        /*006a*/ 	.short	(.L_19 - .L_18)
	.align		4
.L_18:
        /*006c*/ 	.word	index@(.nv.constant0._Z13StencilKernelPfS_S_j)
        /*0070*/ 	.short	0x0380
        /*0072*/ 	.short	0x001c


	//----- nvinfo : EIATTR_SW_WAR
	.align		4
.L_19:
        /*0074*/ 	.byte	0x04, 0x36
        /*0076*/ 	.short	(.L_21 - .L_20)
.L_20:
        /*0078*/ 	.word	0x00000008
.L_21:


//--------------------- .nv.callgraph             --------------------------
	.section	.nv.callgraph,"",@"SHT_CUDA_CALLGRAPH"
	.align	4
	.sectionentsize	8
	.align		4
        /*0000*/ 	.word	0x00000000
	.align		4
        /*0004*/ 	.word	0xffffffff
	.align		4
        /*0008*/ 	.word	0x00000000
	.align		4
        /*000c*/ 	.word	0xfffffffe
	.align		4
        /*0010*/ 	.word	0x00000000
	.align		4
        /*0014*/ 	.word	0xfffffffd
	.align		4
        /*0018*/ 	.word	0x00000000
	.align		4
        /*001c*/ 	.word	0xfffffffc


//--------------------- .text._Z13StencilKernelPfS_S_j --------------------------
	.section	.text._Z13StencilKernelPfS_S_j,"ax",@progbits
	.align	128
        .global         _Z13StencilKernelPfS_S_j
        .type           _Z13StencilKernelPfS_S_j,@function
        .size           _Z13StencilKernelPfS_S_j,(.L_x_1 - _Z13StencilKernelPfS_S_j)
        .other          _Z13StencilKernelPfS_S_j,@"STO_CUDA_ENTRY STV_DEFAULT"
_Z13StencilKernelPfS_S_j:
.text._Z13StencilKernelPfS_S_j:
[----:B------:R-:W-:Y:S01]  /*0000*/  LDC R1, c[0x0][0x37c] ;  /* 0x0000df00ff017b82 */ /* 0x000fe20000000800 */
[----:B------:R-:W0:Y:S07]  /*0010*/  S2R R2, SR_TID.Y ;  /* 0x0000000000027919 */ /* 0x000e2e0000002200 */
[----:B------:R-:W1:Y:S01]  /*0020*/  LDC R5, c[0x0][0x368] ;  /* 0x0000da00ff057b82 */ /* 0x000e620000000800 */
[----:B------:R-:W1:Y:S01]  /*0030*/  S2R R0, SR_TID.Z ;  /* 0x0000000000007919 */ /* 0x000e620000002300 */
[----:B------:R-:W2:Y:S06]  /*0040*/  S2R R4, SR_TID.X ;  /* 0x0000000000047919 */ /* 0x000eac0000002100 */
[----:B------:R-:W0:Y:S08]  /*0050*/  S2UR UR5, SR_CTAID.Y ;  /* 0x00000000000579c3 */ /* 0x000e300000002600 */
[----:B------:R-:W0:Y:S08]  /*0060*/  LDC R13, c[0x0][0x364] ;  /* 0x0000d900ff0d7b82 */ /* 0x000e300000000800 */
[----:B------:R-:W1:Y:S08]  /*0070*/  S2UR UR4, SR_CTAID.Z ;  /* 0x00000000000479c3 */ /* 0x000e700000002700 */
[----:B------:R-:W3:Y:S08]  /*0080*/  LDC R8, c[0x0][0x398] ;  /* 0x0000e600ff087b82 */ /* 0x000ef00000000800 */
[----:B------:R-:W2:Y:S01]  /*0090*/  S2UR UR6, SR_CTAID.X ;  /* 0x00000000000679c3 */ /* 0x000ea20000002500 */
[----:B0-----:R-:W-:-:S05]  /*00a0*/  IMAD R13, R13, UR5, R2 ;  /* 0x000000050d0d7c24 */ /* 0x001fca000f8e0202 */
[----:B------:R-:W-:Y:S02]  /*00b0*/  ISETP.NE.AND P0, PT, R13, RZ, PT ;  /* 0x000000ff0d00720c */ /* 0x000fe40003f05270 */
[----:B------:R-:W2:Y:S01]  /*00c0*/  LDC R3, c[0x0][0x360] ;  /* 0x0000d800ff037b82 */ /* 0x000ea20000000800 */
[----:B-1----:R-:W-:-:S05]  /*00d0*/  IMAD R5, R5, UR4, R0 ;  /* 0x0000000405057c24 */ /* 0x002fca000f8e0200 */
[----:B------:R-:W-:Y:S02]  /*00e0*/  ISETP.EQ.OR P0, PT, R5, RZ, !P0 ;  /* 0x000000ff0500720c */ /* 0x000fe40004702670 */
[----:B---3--:R-:W-:-:S04]  /*00f0*/  IADD3 R2, PT, PT, R8, -0x1, RZ ;  /* 0xffffffff08027810 */ /* 0x008fc80007ffe0ff */
[----:B------:R-:W-:-:S04]  /*0100*/  ISETP.GE.U32.OR P0, PT, R5, R2, P0 ;  /* 0x000000020500720c */ /* 0x000fc80000706470 */
[----:B------:R-:W-:Y:S01]  /*0110*/  ISETP.GE.U32.OR P0, PT, R13, R2, P0 ;  /* 0x000000020d00720c */ /* 0x000fe20000706470 */
[----:B--2---:R-:W-:-:S05]  /*0120*/  IMAD R0, R3, UR6, R4 ;  /* 0x0000000603007c24 */ /* 0x004fca000f8e0204 */
[----:B------:R-:W-:-:S04]  /*0130*/  ISETP.EQ.OR P0, PT, R0, RZ, P0 ;  /* 0x000000ff0000720c */ /* 0x000fc80000702670 */
[----:B------:R-:W-:-:S13]  /*0140*/  ISETP.GE.U32.OR P0, PT, R0, R2, P0 ;  /* 0x000000020000720c */ /* 0x000fda0000706470 */
[----:B------:R-:W-:Y:S05]  /*0150*/  @P0 EXIT ;  /* 0x000000000000094d */ /* 0x000fea0003800000 */
[----:B------:R-:W0:Y:S01]  /*0160*/  LDC.64 R6, c[0x0][0x380] ;  /* 0x0000e000ff067b82 */ /* 0x000e220000000a00 */
[-C--:B------:R-:W-:Y:S01]  /*0170*/  IMAD R15, R5, R8.reuse, RZ ;  /* 0x00000008050f7224 */ /* 0x080fe200078e02ff */
[----:B------:R-:W1:Y:S01]  /*0180*/  LDCU.64 UR4, c[0x0][0x358] ;  /* 0x00006b00ff0477ac */ /* 0x000e620008000a00 */
[CC--:B------:R-:W-:Y:S02]  /*0190*/  IMAD R9, R13.reuse, R8.reuse, R0 ;  /* 0x000000080d097224 */ /* 0x0c0fe400078e0200 */
[-C--:B------:R-:W-:Y:S02]  /*01a0*/  IMAD R13, R13, R8.reuse, -R8 ;  /* 0x000000080d0d7224 */ /* 0x080fe400078e0a08 */
[----:B------:R-:W-:Y:S01]  /*01b0*/  IMAD R11, R15, R8, R9 ;  /* 0x000000080f0b7224 */ /* 0x000fe200078e0209 */
[----:B------:R-:W2:Y:S02]  /*01c0*/  LDC.64 R2, c[0x0][0x390] ;  /* 0x0000e400ff027b82 */ /* 0x000ea40000000a00 */
[----:B------:R-:W-:-:S02]  /*01d0*/  IADD3 R10, PT, PT, R0, R13, RZ ;  /* 0x0000000d000a7210 */ /* 0x000fc40007ffe0ff */
[C---:B------:R-:W-:Y:S02]  /*01e0*/  IADD3 R5, PT, PT, R11.reuse, -0x1, RZ ;  /* 0xffffffff0b057810 */ /* 0x040fe40007ffe0ff */
[----:B------:R-:W-:Y:S01]  /*01f0*/  IADD3 R25, PT, PT, R11, 0x1, RZ ;  /* 0x000000010b197810 */ /* 0x000fe20007ffe0ff */
[CC--:B------:R-:W-:Y:S01]  /*0200*/  IMAD R21, R15.reuse, R8.reuse, R10 ;  /* 0x000000080f157224 */ /* 0x0c0fe200078e020a */
[----:B------:R-:W-:Y:S01]  /*0210*/  IADD3 R27, PT, PT, R15, -R8, RZ ;  /* 0x800000080f1b7210 */ /* 0x000fe20007ffe0ff */
[----:B0-----:R-:W-:-:S04]  /*0220*/  IMAD.WIDE.U32 R4, R5, 0x4, R6 ;  /* 0x0000000405047825 */ /* 0x001fc800078e0006 */
[--C-:B------:R-:W-:Y:S01]  /*0230*/  IMAD.WIDE.U32 R18, R11, 0x4, R6.reuse ;  /* 0x000000040b127825 */ /* 0x100fe200078e0006 */
[----:B-1----:R0:W3:Y:S04]  /*0240*/  LDG.E R0, desc[UR4][R4.64] ;  /* 0x0000000404007981 */ /* 0x0020e8000c1e1900 */
[----:B--2---:R-:W3:Y:S01]  /*0250*/  LDG.E R13, desc[UR4][R2.64+0x4] ;  /* 0x00000404020d7981 */ /* 0x004ee2000c1e1900 */
[--C-:B------:R-:W-:Y:S01]  /*0260*/  IMAD.WIDE.U32 R24, R25, 0x4, R6.reuse ;  /* 0x0000000419187825 */ /* 0x100fe200078e0006 */
[----:B------:R-:W-:Y:S02]  /*0270*/  LEA R23, R8, R21, 0x1 ;  /* 0x0000001508177211 */ /* 0x000fe400078e08ff */
[----:B------:R1:W2:Y:S01]  /*0280*/  LDG.E R10, desc[UR4][R18.64] ;  /* 0x00000004120a7981 */ /* 0x0002a2000c1e1900 */
[----:B------:R-:W-:-:S03]  /*0290*/  IMAD.WIDE.U32 R20, R21, 0x4, R6 ;  /* 0x0000000415147825 */ /* 0x000fc600078e0006 */
[----:B------:R-:W2:Y:S01]  /*02a0*/  LDG.E R15, desc[UR4][R2.64] ;  /* 0x00000004020f7981 */ /* 0x000ea2000c1e1900 */
[----:B------:R-:W-:Y:S01]  /*02b0*/  LEA R14, R8, R27, 0x1 ;  /* 0x0000001b080e7211 */ /* 0x000fe200078e08ff */
[----:B------:R-:W-:Y:S02]  /*02c0*/  IMAD R27, R27, R8, R9 ;  /* 0x000000081b1b7224 */ /* 0x000fe400078e0209 */
[----:B------:R-:W4:Y:S01]  /*02d0*/  LDG.E R12, desc[UR4][R24.64] ;  /* 0x00000004180c7981 */ /* 0x000f22000c1e1900 */
[----:B0-----:R-:W-:-:S03]  /*02e0*/  IMAD.WIDE.U32 R4, R23, 0x4, R6 ;  /* 0x0000000417047825 */ /* 0x001fc600078e0006 */
[----:B------:R-:W4:Y:S01]  /*02f0*/  LDG.E R17, desc[UR4][R2.64+0x8] ;  /* 0x0000080402117981 */ /* 0x000f22000c1e1900 */
[----:B-1----:R-:W-:-:S03]  /*0300*/  IMAD R19, R14, R8, R9 ;  /* 0x000000080e137224 */ /* 0x002fc600078e0209 */
[----:B------:R-:W5:Y:S01]  /*0310*/  LDG.E R20, desc[UR4][R20.64] ;  /* 0x0000000414147981 */ /* 0x000f62000c1e1900 */
[----:B------:R-:W-:-:S03]  /*0320*/  IMAD.WIDE.U32 R8, R27, 0x4, R6 ;  /* 0x000000041b087825 */ /* 0x000fc600078e0006 */
[----:B------:R-:W5:Y:S01]  /*0330*/  LDG.E R23, desc[UR4][R2.64+0xc] ;  /* 0x00000c0402177981 */ /* 0x000f62000c1e1900 */
[----:B------:R-:W-:Y:S02]  /*0340*/  IMAD.WIDE.U32 R18, R19, 0x4, R6 ;  /* 0x0000000413127825 */ /* 0x000fe400078e0006 */
[----:B------:R-:W0:Y:S01]  /*0350*/  LDC.64 R6, c[0x0][0x388] ;  /* 0x0000e200ff067b82 */ /* 0x000e220000000a00 */
[----:B------:R-:W5:Y:S04]  /*0360*/  LDG.E R5, desc[UR4][R4.64] ;  /* 0x0000000404057981 */ /* 0x000f68000c1e1900 */
[----:B------:R-:W5:Y:S04]  /*0370*/  LDG.E R14, desc[UR4][R2.64+0x10] ;  /* 0x00001004020e7981 */ /* 0x000f68000c1e1900 */
[----:B------:R-:W5:Y:S04]  /*0380*/  LDG.E R8, desc[UR4][R8.64] ;  /* 0x0000000408087981 */ /* 0x000f68000c1e1900 */
[----:B------:R-:W5:Y:S04]  /*0390*/  LDG.E R16, desc[UR4][R2.64+0x14] ;  /* 0x0000140402107981 */ /* 0x000f68000c1e1900 */
[----:B------:R-:W5:Y:S04]  /*03a0*/  LDG.E R18, desc[UR4][R18.64] ;  /* 0x0000000412127981 */ /* 0x000f68000c1e1900 */
[----:B------:R-:W5:Y:S01]  /*03b0*/  LDG.E R22, desc[UR4][R2.64+0x18] ;  /* 0x0000180402167981 */ /* 0x000f62000c1e1900 */
[----:B0-----:R-:W-:-:S04]  /*03c0*/  IMAD.WIDE.U32 R6, R11, 0x4, R6 ;  /* 0x000000040b067825 */ /* 0x001fc800078e0006 */
[----:B---3--:R-:W-:-:S04]  /*03d0*/  FMUL R0, R13, R0 ;  /* 0x000000000d007220 */ /* 0x008fc80000400000 */
[----:B--2---:R-:W-:-:S04]  /*03e0*/  FFMA R0, R15, R10, R0 ;  /* 0x0000000a0f007223 */ /* 0x004fc80000000000 */
[----:B----4-:R-:W-:-:S04]  /*03f0*/  FFMA R0, R17, R12, R0 ;  /* 0x0000000c11007223 */ /* 0x010fc80000000000 */
[----:B-----5:R-:W-:-:S04]  /*0400*/  FFMA R23, R23, R20, R0 ;  /* 0x0000001417177223 */ /* 0x020fc80000000000 */
[----:B------:R-:W-:-:S04]  /*0410*/  FFMA R5, R14, R5, R23 ;  /* 0x000000050e057223 */ /* 0x000fc80000000017 */
[----:B------:R-:W-:-:S04]  /*0420*/  FFMA R5, R16, R8, R5 ;  /* 0x0000000810057223 */ /* 0x000fc80000000005 */
[----:B------:R-:W-:-:S05]  /*0430*/  FFMA R5, R22, R18, R5 ;  /* 0x0000001216057223 */ /* 0x000fca0000000005 */
[----:B------:R-:W-:Y:S01]  /*0440*/  STG.E desc[UR4][R6.64], R5 ;  /* 0x0000000506007986 */ /* 0x000fe2000c101904 */
[----:B------:R-:W-:Y:S05]  /*0450*/  EXIT ;  /* 0x000000000000794d */ /* 0x000fea0003800000 */
.L_x_0:
[----:B------:R-:W-:-:S00]  /*0460*/  BRA `(.L_x_0) ;  /* 0xfffffffc00fc7947 */ /* 0x000fc0000383ffff */
[----:B------:R-:W-:-:S00]  /*0470*/  NOP ;  /* 0x0000000000007918 */ /* 0x000fc00000000000 */
        /* <DEDUP_REMOVED lines=8> */
.L_x_1:


//--------------------- .nv.shared.reserved.0     --------------------------
	.section	.nv.shared.reserved.0,"aw",@nobits
	.weak		__nv_reservedSMEM_offset_0_alias
	.size		__nv_reservedSMEM_offset_0_alias, 0, 64
	.other		__nv_reservedSMEM_offset_0_alias,@"STO_CUDA_RESERVED_SHARED STV_DEFAULT"
__nv_reservedSMEM_offset_0_alias:
	.zero		0
	.zero		64


//--------------------- .nv.constant0._Z13StencilKernelPfS_S_j --------------------------
	.section	.nv.constant0._Z13StencilKernelPfS_S_j,"a",@progbits
	.sectionflags	@""
	.align	4
.nv.constant0._Z13StencilKernelPfS_S_j:
	.zero		924


//--------------------- SYMBOLS --------------------------

	.type		.nv.reservedSmem.offset0,@object
	.size		.nv.reservedSmem.offset0,0x4
